	.headerflags	@"EF_CUDA_TEXMODE_UNIFIED EF_CUDA_64BIT_ADDRESS EF_CUDA_ACCELERATORS EF_CUDA_SM90 EF_CUDA_VIRTUAL_SM(EF_CUDA_SM90)"
	.elftype	@"ET_EXEC"


//--------------------- .nv.info                  --------------------------
	.section	.nv.info,"",@"SHT_CUDA_INFO"
	.align	4


	//----- nvinfo : EIATTR_REGCOUNT
	.align		4
        /*0000*/ 	.byte	0x04, 0x2f
        /*0002*/ 	.short	(.L_2 - .L_1)
	.align		4
.L_1:
        /*0004*/ 	.word	index@(triton_red_fused_convolution_native_group_norm_0)
        /*0008*/ 	.word	0x00000020


	//----- nvinfo : EIATTR_MIN_STACK_SIZE
	.align		4
.L_2:
        /*000c*/ 	.byte	0x04, 0x12
        /*000e*/ 	.short	(.L_4 - .L_3)
	.align		4
.L_3:
        /*0010*/ 	.word	index@(triton_red_fused_convolution_native_group_norm_0)
        /*0014*/ 	.word	0x00000000


	//----- nvinfo : EIATTR_FRAME_SIZE
	.align		4
.L_4:
        /*0018*/ 	.byte	0x04, 0x11
        /*001a*/ 	.short	(.L_6 - .L_5)
	.align		4
.L_5:
        /*001c*/ 	.word	index@(triton_red_fused_convolution_native_group_norm_0)
        /*0020*/ 	.word	0x00000000


	//----- nvinfo : EIATTR_MIN_STACK_SIZE
	.align		4
.L_6:
        /*0024*/ 	.byte	0x04, 0x12
        /*0026*/ 	.short	(.L_8 - .L_7)
	.align		4
.L_7:
        /*0028*/ 	.word	index@(triton_red_fused_convolution_native_group_norm_0)
        /*002c*/ 	.word	0x00000000
.L_8:


//--------------------- .nv.info.triton_red_fused_convolution_native_group_norm_0 --------------------------
	.section	.nv.info.triton_red_fused_convolution_native_group_norm_0,"",@"SHT_CUDA_INFO"
	.sectionflags	@""
	.align	4


	//----- nvinfo : EIATTR_CUDA_API_VERSION
	.align		4
        /*0000*/ 	.byte	0x04, 0x37
        /*0002*/ 	.short	(.L_10 - .L_9)
.L_9:
        /*0004*/ 	.word	0x0000007c


	//----- nvinfo : EIATTR_KPARAM_INFO
	.align		4
.L_10:
        /*0008*/ 	.byte	0x04, 0x17
        /*000a*/ 	.short	(.L_12 - .L_11)
.L_11:
        /*000c*/ 	.word	0x00000000
        /*0010*/ 	.short	0x0006
        /*0012*/ 	.short	0x002c
        /*0014*/ 	.byte	0x00, 0xf0, 0x11, 0x00


	//----- nvinfo : EIATTR_KPARAM_INFO
	.align		4
.L_12:
        /*0018*/ 	.byte	0x04, 0x17
        /*001a*/ 	.short	(.L_14 - .L_13)
.L_13:
        /*001c*/ 	.word	0x00000000
        /*0020*/ 	.short	0x0005
        /*0022*/ 	.short	0x0028
        /*0024*/ 	.byte	0x00, 0xf0, 0x11, 0x00


	//----- nvinfo : EIATTR_KPARAM_INFO
	.align		4
.L_14:
        /*0028*/ 	.byte	0x04, 0x17
        /*002a*/ 	.short	(.L_16 - .L_15)
.L_15:
        /*002c*/ 	.word	0x00000000
        /*0030*/ 	.short	0x0004
        /*0032*/ 	.short	0x0020
        /*0034*/ 	.byte	0x00, 0xf4, 0x21, 0x00


	//----- nvinfo : EIATTR_KPARAM_INFO
	.align		4
.L_16:
        /*0038*/ 	.byte	0x04, 0x17
        /*003a*/ 	.short	(.L_18 - .L_17)
.L_17:
        /*003c*/ 	.word	0x00000000
        /*0040*/ 	.short	0x0003
        /*0042*/ 	.short	0x0018
        /*0044*/ 	.byte	0x00, 0xf4, 0x21, 0x00


	//----- nvinfo : EIATTR_KPARAM_INFO
	.align		4
.L_18:
        /*0048*/ 	.byte	0x04, 0x17
        /*004a*/ 	.short	(.L_20 - .L_19)
.L_19:
        /*004c*/ 	.word	0x00000000
        /*0050*/ 	.short	0x0002
        /*0052*/ 	.short	0x0010
        /*0054*/ 	.byte	0x00, 0xf4, 0x21, 0x00


	//----- nvinfo : EIATTR_KPARAM_INFO
	.align		4
.L_20:
        /*0058*/ 	.byte	0x04, 0x17
        /*005a*/ 	.short	(.L_22 - .L_21)
.L_21:
        /*005c*/ 	.word	0x00000000
        /*0060*/ 	.short	0x0001
        /*0062*/ 	.short	0x0008
        /*0064*/ 	.byte	0x00, 0xf4, 0x21, 0x00


	//----- nvinfo : EIATTR_KPARAM_INFO
	.align		4
.L_22:
        /*0068*/ 	.byte	0x04, 0x17
        /*006a*/ 	.short	(.L_24 - .L_23)
.L_23:
        /*006c*/ 	.word	0x00000000
        /*0070*/ 	.short	0x0000
        /*0072*/ 	.short	0x0000
        /*0074*/ 	.byte	0x00, 0xf4, 0x21, 0x00


	//----- nvinfo : EIATTR_SPARSE_MMA_MASK
	.align		4
.L_24:
        /*0078*/ 	.byte	0x03, 0x50
        /*007a*/ 	.short	0x0000


	//----- nvinfo : EIATTR_MAXREG_COUNT
	.align		4
        /*007c*/ 	.byte	0x03, 0x1b
        /*007e*/ 	.short	0x0080


	//----- nvinfo : EIATTR_COOP_GROUP_MASK_REGIDS
	.align		4
        /*0080*/ 	.byte	0x04, 0x29
        /*0082*/ 	.short	(.L_26 - .L_25)


	//   ....[0]....
.L_25:
        /*0084*/ 	.word	0xffffffff


	//   ....[1]....
        /*0088*/ 	.word	0xffffffff


	//   ....[2]....
        /*008c*/ 	.word	0xffffffff


	//   ....[3]....
        /*0090*/ 	.word	0xffffffff


	//   ....[4]....
        /*0094*/ 	.word	0xffffffff


	//   ....[5]....
        /*0098*/ 	.word	0xffffffff


	//   ....[6]....
        /*009c*/ 	.word	0xffffffff


	//   ....[7]....
        /*00a0*/ 	.word	0xffffffff


	//   ....[8]....
        /*00a4*/ 	.word	0xffffffff


	//   ....[9]....
        /*00a8*/ 	.word	0xffffffff


	//   ....[10]....
        /*00ac*/ 	.word	0xffffffff


	//   ....[11]....
        /*00b0*/ 	.word	0xffffffff


	//   ....[12]....
        /*00b4*/ 	.word	0xffffffff


	//   ....[13]....
        /*00b8*/ 	.word	0xffffffff


	//   ....[14]....
        /*00bc*/ 	.word	0xffffffff


	//   ....[15]....
        /*00c0*/ 	.word	0xffffffff


	//   ....[16]....
        /*00c4*/ 	.word	0xffffffff


	//   ....[17]....
        /*00c8*/ 	.word	0xffffffff


	//   ....[18]....
        /*00cc*/ 	.word	0xffffffff


	//   ....[19]....
        /*00d0*/ 	.word	0xffffffff


	//   ....[20]....
        /*00d4*/ 	.word	0xffffffff


	//   ....[21]....
        /*00d8*/ 	.word	0xffffffff


	//----- nvinfo : EIATTR_COOP_GROUP_INSTR_OFFSETS
	.align		4
.L_26:
        /*00dc*/ 	.byte	0x04, 0x28
        /*00de*/ 	.short	(.L_28 - .L_27)


	//   ....[0]....
.L_27:
        /*00e0*/ 	.word	0x000006f0


	//   ....[1]....
        /*00e4*/ 	.word	0x00000730


	//   ....[2]....
        /*00e8*/ 	.word	0x00000800


	//   ....[3]....
        /*00ec*/ 	.word	0x000008d0


	//   ....[4]....
        /*00f0*/ 	.word	0x00000920


	//   ....[5]....
        /*00f4*/ 	.word	0x000009d0


	//   ....[6]....
        /*00f8*/ 	.word	0x00000a50


	//   ....[7]....
        /*00fc*/ 	.word	0x00000b60


	//   ....[8]....
        /*0100*/ 	.word	0x00000c40


	//   ....[9]....
        /*0104*/ 	.word	0x00000c80


	//   ....[10]....
        /*0108*/ 	.word	0x00000e20


	//   ....[11]....
        /*010c*/ 	.word	0x00000e30


	//   ....[12]....
        /*0110*/ 	.word	0x00000e80


	//   ....[13]....
        /*0114*/ 	.word	0x00000ec0


	//   ....[14]....
        /*0118*/ 	.word	0x00000f70


	//   ....[15]....
        /*011c*/ 	.word	0x00000fd0


	//   ....[16]....
        /*0120*/ 	.word	0x00001010


	//   ....[17]....
        /*0124*/ 	.word	0x00001110


	//   ....[18]....
        /*0128*/ 	.word	0x00001140


	//   ....[19]....
        /*012c*/ 	.word	0x00001160


	//   ....[20]....
        /*0130*/ 	.word	0x00001240


	//   ....[21]....
        /*0134*/ 	.word	0x00001290


	//----- nvinfo : EIATTR_EXIT_INSTR_OFFSETS
	.align		4
.L_28:
        /*0138*/ 	.byte	0x04, 0x1c
        /*013a*/ 	.short	(.L_30 - .L_29)


	//   ....[0]....
.L_29:
        /*013c*/ 	.word	0x00001480


	//   ....[1]....
        /*0140*/ 	.word	0x000014c0


	//----- nvinfo : EIATTR_REQNTID
	.align		4
.L_30:
        /*0144*/ 	.byte	0x04, 0x10
        /*0146*/ 	.short	(.L_32 - .L_31)
.L_31:
        /*0148*/ 	.word	0x00000200
        /*014c*/ 	.word	0x00000001
        /*0150*/ 	.word	0x00000001


	//----- nvinfo : EIATTR_CBANK_PARAM_SIZE
	.align		4
.L_32:
        /*0154*/ 	.byte	0x03, 0x19
        /*0156*/ 	.short	0x0030


	//----- nvinfo : EIATTR_PARAM_CBANK
	.align		4
        /*0158*/ 	.byte	0x04, 0x0a
        /*015a*/ 	.short	(.L_34 - .L_33)
	.align		4
.L_33:
        /*015c*/ 	.word	index@(.nv.constant0.triton_red_fused_convolution_native_group_norm_0)
        /*0160*/ 	.short	0x0210
        /*0162*/ 	.short	0x0030


	//----- nvinfo : EIATTR_SW_WAR
	.align		4
.L_34:
        /*0164*/ 	.byte	0x04, 0x36
        /*0166*/ 	.short	(.L_36 - .L_35)
.L_35:
        /*0168*/ 	.word	0x00000008
.L_36:


//--------------------- .nv.callgraph             --------------------------
	.section	.nv.callgraph,"",@"SHT_CUDA_CALLGRAPH"
	.align	4
	.sectionentsize	8
	.align		4
        /*0000*/ 	.word	0x00000000
	.align		4
        /*0004*/ 	.word	0xffffffff
	.align		4
        /*0008*/ 	.word	0x00000000
	.align		4
        /*000c*/ 	.word	0xfffffffe
	.align		4
        /*0010*/ 	.word	0x00000000
	.align		4
        /*0014*/ 	.word	0xfffffffd
	.align		4
        /*0018*/ 	.word	0x00000000
	.align		4
        /*001c*/ 	.word	0xfffffffc


//--------------------- .nv.constant4             --------------------------
	.section	.nv.constant4,"a",@progbits
	.align	8
	.align		8
.nv.constant4:
        /*0000*/ 	.dword	_$_str


//--------------------- .text.triton_red_fused_convolution_native_group_norm_0 --------------------------
	.section	.text.triton_red_fused_convolution_native_group_norm_0,"ax",@progbits
	.sectionflags	@"SHF_BARRIERS=1"
	.align	128
        .global         triton_red_fused_convolution_native_group_norm_0
        .type           triton_red_fused_convolution_native_group_norm_0,@function
        .size           triton_red_fused_convolution_native_group_norm_0,(.L_x_1 - triton_red_fused_convolution_native_group_norm_0)
        .other          triton_red_fused_convolution_native_group_norm_0,@"STO_CUDA_ENTRY STV_DEFAULT"
triton_red_fused_convolution_native_group_norm_0:
.text.triton_red_fused_convolution_native_group_norm_0:
[----:B------:R-:W0:Y:S01]  /*0000*/  LDC R1, c[0x0][0x28] ;  /* 0x00000a00ff017b82 */ /* 0x000e220000000800 */
[----:B------:R-:W1:Y:S07]  /*0010*/  S2R R19, SR_TID.X ;  /* 0x0000000000137919 */ /* 0x000e6e0000002100 */
[----:B------:R-:W2:Y:S01]  /*0020*/  LDC.64 R2, c[0x0][0x210] ;  /* 0x00008400ff027b82 */ /* 0x000ea20000000a00 */
[----:B------:R-:W-:Y:S01]  /*0030*/  CS2R R6, SRZ ;  /* 0x0000000000067805 */ /* 0x000fe2000001ff00 */
[----:B------:R-:W-:Y:S01]  /*0040*/  ULDC.64 UR6, c[0x0][0x208] ;  /* 0x0000820000067ab9 */ /* 0x000fe20000000a00 */
[----:B------:R-:W3:Y:S05]  /*0050*/  S2R R8, SR_CTAID.X ;  /* 0x0000000000087919 */ /* 0x000eea0000002500 */
[----:B------:R-:W4:Y:S08]  /*0060*/  S2UR UR5, SR_CgaCtaId ;  /* 0x00000000000579c3 */ /* 0x000f300000008800 */
[----:B------:R-:W5:Y:S01]  /*0070*/  LDC.64 R16, c[0x0][0x218] ;  /* 0x00008600ff107b82 */ /* 0x000f620000000a00 */
[----:B-1----:R-:W-:-:S04]  /*0080*/  SHF.L.U32 R10, R19, 0x2, RZ ;  /* 0x00000002130a7819 */ /* 0x002fc800000006ff */
[----:B------:R-:W-:Y:S02]  /*0090*/  LOP3.LUT R15, R10, 0x7fc, RZ, 0xc0, !PT ;  /* 0x000007fc0a0f7812 */ /* 0x000fe400078ec0ff */
[C---:B---3--:R-:W-:Y:S02]  /*00a0*/  ISETP.GE.AND P0, PT, R8.reuse, 0x40, PT ;  /* 0x000000400800780c */ /* 0x048fe40003f06270 */
[----:B------:R-:W-:-:S05]  /*00b0*/  LEA R5, R8, R15, 0xb ;  /* 0x0000000f08057211 */ /* 0x000fca00078e58ff */
[----:B--2---:R-:W-:Y:S01]  /*00c0*/  IMAD.WIDE R2, R5, 0x4, R2 ;  /* 0x0000000405027825 */ /* 0x004fe200078e0202 */
[----:B------:R-:W-:-:S06]  /*00d0*/  CS2R R4, SRZ ;  /* 0x0000000000047805 */ /* 0x000fcc000001ff00 */
[----:B------:R-:W2:Y:S01]  /*00e0*/  @!P0 LDG.E.EF.128 R4, desc[UR6][R2.64] ;  /* 0x0000000602048981 */ /* 0x000ea2000c0e1d00 */
[----:B------:R-:W-:Y:S01]  /*00f0*/  UMOV UR4, 0x400 ;  /* 0x0000040000047882 */ /* 0x000fe20000000000 */
[----:B------:R-:W-:Y:S01]  /*0100*/  SHF.R.S32.HI R13, RZ, 0x1f, R8 ;  /* 0x0000001fff0d7819 */ /* 0x000fe20000011408 */
[----:B----4-:R-:W-:Y:S01]  /*0110*/  UPRMT UR4, UR5, 0x654, UR4 ;  /* 0x0000065405047896 */ /* 0x010fe20008000004 */
[----:B------:R-:W-:Y:S02]  /*0120*/  HFMA2.MMA R24, -RZ, RZ, 0, 0 ;  /* 0x00000000ff187435 */ /* 0x000fe400000001ff */
[----:B------:R-:W-:-:S03]  /*0130*/  LEA.HI R13, R13, R8, RZ, 0x4 ;  /* 0x000000080d0d7211 */ /* 0x000fc600078f20ff */
[----:B------:R-:W-:Y:S02]  /*0140*/  LEA R14, R15, UR4, 0x3 ;  /* 0x000000040f0e7c11 */ /* 0x000fe4000f8e18ff */
[----:B------:R-:W-:-:S04]  /*0150*/  LOP3.LUT R13, R13, 0x7ffffff0, RZ, 0xc0, !PT ;  /* 0x7ffffff00d0d7812 */ /* 0x000fc800078ec0ff */
[----:B------:R-:W-:Y:S02]  /*0160*/  IADD3 R13, -R13, R8, RZ ;  /* 0x000000080d0d7210 */ /* 0x000fe40007ffe1ff */
[----:B--2---:R-:W-:Y:S02]  /*0170*/  SEL R21, R4, RZ, !P0 ;  /* 0x000000ff04157207 */ /* 0x004fe40004000000 */
[----:B------:R-:W-:Y:S02]  /*0180*/  SEL R23, R5, RZ, !P0 ;  /* 0x000000ff05177207 */ /* 0x000fe40004000000 */
[----:B------:R-:W-:Y:S01]  /*0190*/  SEL R25, R6, RZ, !P0 ;  /* 0x000000ff06197207 */ /* 0x000fe20004000000 */
[----:B------:R1:W-:Y:S01]  /*01a0*/  STS [R14], R21 ;  /* 0x000000150e007388 */ /* 0x0003e20000000800 */
[----:B------:R-:W-:Y:S02]  /*01b0*/  SEL R27, R7, RZ, !P0 ;  /* 0x000000ff071b7207 */ /* 0x000fe40004000000 */
[----:B------:R-:W-:Y:S01]  /*01c0*/  SHF.L.U32 R5, R13, 0x1, RZ ;  /* 0x000000010d057819 */ /* 0x000fe200000006ff */
[----:B------:R-:W-:Y:S04]  /*01d0*/  STS [R14+0x8], R23 ;  /* 0x000008170e007388 */ /* 0x000fe80000000800 */
[----:B------:R2:W-:Y:S01]  /*01e0*/  STS [R14+0x10], R25 ;  /* 0x000010190e007388 */ /* 0x0005e20000000800 */
[----:B-----5:R-:W-:Y:S01]  /*01f0*/  IMAD.WIDE R4, R5, 0x4, R16 ;  /* 0x0000000405047825 */ /* 0x020fe200078e0210 */
[----:B------:R-:W-:-:S02]  /*0200*/  CS2R R16, SRZ ;  /* 0x0000000000107805 */ /* 0x000fc4000001ff00 */
[----:B------:R3:W-:Y:S01]  /*0210*/  STS [R14+0x18], R27 ;  /* 0x0000181b0e007388 */ /* 0x0007e20000000800 */
[----:B------:R-:W-:Y:S06]  /*0220*/  BAR.SYNC.DEFER_BLOCKING 0x0 ;  /* 0x0000000000007b1d */ /* 0x000fec0000010000 */
[----:B------:R-:W4:Y:S04]  /*0230*/  @!P0 LDG.E.EL R24, desc[UR6][R4.64] ;  /* 0x0000000604188981 */ /* 0x000f28000c2e1900 */
[----:B------:R-:W3:Y:S01]  /*0240*/  @!P0 LDG.E.EL R17, desc[UR6][R4.64] ;  /* 0x0000000604118981 */ /* 0x000ee2000c2e1900 */
[----:B------:R-:W-:-:S03]  /*0250*/  MOV R7, RZ ;  /* 0x000000ff00077202 */ /* 0x000fc60000000f00 */
[----:B------:R-:W5:Y:S04]  /*0260*/  @!P0 LDG.E.EL R16, desc[UR6][R4.64+0x4] ;  /* 0x0000040604108981 */ /* 0x000f68000c2e1900 */
[----:B------:R1:W5:Y:S01]  /*0270*/  @!P0 LDG.E.EL R7, desc[UR6][R4.64+0x4] ;  /* 0x0000040604078981 */ /* 0x000362000c2e1900 */
[----:B------:R-:W-:-:S04]  /*0280*/  LOP3.LUT R13, R19, 0x1ff, RZ, 0xc0, !PT ;  /* 0x000001ff130d7812 */ /* 0x000fc800078ec0ff */
[----:B------:R-:W-:-:S05]  /*0290*/  LEA R6, R13, UR4, 0x3 ;  /* 0x000000040d067c11 */ /* 0x000fca000f8e18ff */
[----:B------:R-:W3:Y:S04]  /*02a0*/  LDS R22, [R6] ;  /* 0x0000000006167984 */ /* 0x000ee80000000800 */
[----:B------:R-:W3:Y:S01]  /*02b0*/  LDS R0, [R6+0x1000] ;  /* 0x0010000006007984 */ /* 0x000ee20000000800 */
[----:B------:R-:W-:-:S04]  /*02c0*/  FSEL R20, RZ, 2, P0 ;  /* 0x40000000ff147808 */ /* 0x000fc80000000000 */
[C---:B------:R-:W-:Y:S01]  /*02d0*/  FSETP.GEU.AND P1, PT, R20.reuse, 1.175494350822287508e-38, PT ;  /* 0x008000001400780b */ /* 0x040fe20003f2e000 */
[----:B-1----:R-:W-:Y:S01]  /*02e0*/  FMUL R21, R20, 16777216 ;  /* 0x4b80000014157820 */ /* 0x002fe20000400000 */
[----:B------:R-:W-:-:S04]  /*02f0*/  ISETP.LT.AND P2, PT, R8, 0x40, PT ;  /* 0x000000400800780c */ /* 0x000fc80003f41270 */
[----:B--2---:R-:W-:Y:S02]  /*0300*/  FSEL R25, R21, R20, !P1 ;  /* 0x0000001415197208 */ /* 0x004fe40004800000 */
[----:B------:R-:W-:Y:S02]  /*0310*/  SEL R18, RZ, 0x3f800000, !P2 ;  /* 0x3f800000ff127807 */ /* 0x000fe40005000000 */
[----:B------:R1:W2:Y:S03]  /*0320*/  MUFU.RCP R23, R25 ;  /* 0x0000001900177308 */ /* 0x0002a60000001000 */
[----:B------:R-:W-:-:S05]  /*0330*/  FMUL R21, R18, 16777216 ;  /* 0x4b80000012157820 */ /* 0x000fca0000400000 */
[----:B------:R-:W-:Y:S01]  /*0340*/  FSEL R4, R21, R18, !P1 ;  /* 0x0000001215047208 */ /* 0x000fe20004800000 */
[----:B-1----:R-:W-:Y:S04]  /*0350*/  LDS R25, [R6+0x3000] ;  /* 0x0030000006197984 */ /* 0x002fe80000000800 */
[----:B--2---:R-:W-:Y:S01]  /*0360*/  FMUL R23, R23, R4 ;  /* 0x0000000417177220 */ /* 0x004fe20000400000 */
[----:B------:R-:W-:Y:S02]  /*0370*/  FSETP.NEU.AND P1, PT, R20, RZ, PT ;  /* 0x000000ff1400720b */ /* 0x000fe40003f2d000 */
[----:B----4-:R-:W-:Y:S02]  /*0380*/  SEL R5, R24, RZ, !P0 ;  /* 0x000000ff18057207 */ /* 0x010fe40004000000 */
[----:B------:R-:W1:Y:S01]  /*0390*/  LDS R24, [R6+0x2000] ;  /* 0x0020000006187984 */ /* 0x000e620000000800 */
[----:B---3--:R-:W-:-:S02]  /*03a0*/  SEL R27, R17, RZ, !P0 ;  /* 0x000000ff111b7207 */ /* 0x008fc40004000000 */
[----:B------:R-:W-:Y:S01]  /*03b0*/  FSEL R17, RZ, 3, P0 ;  /* 0x40400000ff117808 */ /* 0x000fe20000000000 */
[----:B0-----:R-:W-:Y:S02]  /*03c0*/  FADD R4, R22, R5 ;  /* 0x0000000516047221 */ /* 0x001fe40000000000 */
[----:B------:R-:W-:Y:S01]  /*03d0*/  FADD R5, R0, R27 ;  /* 0x0000001b00057221 */ /* 0x000fe20000000000 */
[----:B------:R-:W-:Y:S01]  /*03e0*/  BAR.SYNC.DEFER_BLOCKING 0x0 ;  /* 0x0000000000007b1d */ /* 0x000fe20000010000 */
[C---:B------:R-:W-:Y:S01]  /*03f0*/  FMUL R0, R17.reuse, 16777216 ;  /* 0x4b80000011007820 */ /* 0x040fe20000400000 */
[----:B------:R-:W-:-:S04]  /*0400*/  FSETP.GEU.AND P2, PT, R17, 1.175494350822287508e-38, PT ;  /* 0x008000001100780b */ /* 0x000fc80003f4e000 */
[----:B------:R-:W-:Y:S02]  /*0410*/  FSEL R29, R0, R17, !P2 ;  /* 0x00000011001d7208 */ /* 0x000fe40005000000 */
[----:B------:R-:W-:Y:S02]  /*0420*/  FSEL R27, R4, RZ, !P0 ;  /* 0x000000ff041b7208 */ /* 0x000fe40004000000 */
[----:B------:R-:W-:Y:S01]  /*0430*/  FSEL R28, R5, RZ, !P0 ;  /* 0x000000ff051c7208 */ /* 0x000fe20004000000 */
[----:B------:R-:W0:Y:S01]  /*0440*/  MUFU.RCP R26, R29 ;  /* 0x0000001d001a7308 */ /* 0x000e220000001000 */
[----:B------:R-:W-:-:S03]  /*0450*/  FSEL R0, R23, RZ, P1 ;  /* 0x000000ff17007208 */ /* 0x000fc60000800000 */
[----:B------:R-:W-:-:S04]  /*0460*/  FADD R28, -R27, R28 ;  /* 0x0000001c1b1c7221 */ /* 0x000fc80000000100 */
[C---:B------:R-:W-:Y:S01]  /*0470*/  FFMA R22, R28.reuse, R0, R27 ;  /* 0x000000001c167223 */ /* 0x040fe2000000001b */
[----:B------:R-:W-:Y:S01]  /*0480*/  FSEL R27, R21, R18, !P2 ;  /* 0x00000012151b7208 */ /* 0x000fe20005000000 */
[----:B------:R-:W-:-:S04]  /*0490*/  FMUL R23, R28, R28 ;  /* 0x0000001c1c177220 */ /* 0x000fc80000400000 */
[----:B------:R-:W-:Y:S01]  /*04a0*/  FMUL R23, R18, R23 ;  /* 0x0000001712177220 */ /* 0x000fe20000400000 */
[----:B0-----:R-:W-:Y:S01]  /*04b0*/  FMUL R26, R26, R27 ;  /* 0x0000001b1a1a7220 */ /* 0x001fe20000400000 */
[----:B-----5:R-:W-:Y:S02]  /*04c0*/  SEL R27, R7, RZ, !P0 ;  /* 0x000000ff071b7207 */ /* 0x020fe40004000000 */
[----:B------:R-:W-:Y:S01]  /*04d0*/  FSEL R7, RZ, 4, P0 ;  /* 0x40800000ff077808 */ /* 0x000fe20000000000 */
[----:B------:R-:W-:Y:S02]  /*04e0*/  FFMA R23, R0, R23, RZ ;  /* 0x0000001700177223 */ /* 0x000fe400000000ff */
[----:B-1----:R-:W-:Y:S01]  /*04f0*/  FADD R0, R24, R27 ;  /* 0x0000001b18007221 */ /* 0x002fe20000000000 */
[C---:B------:R-:W-:Y:S01]  /*0500*/  FSETP.GEU.AND P2, PT, R7.reuse, 1.175494350822287508e-38, PT ;  /* 0x008000000700780b */ /* 0x040fe20003f4e000 */
[----:B------:R-:W-:-:S05]  /*0510*/  FMUL R24, R7, 16777216 ;  /* 0x4b80000007187820 */ /* 0x000fca0000400000 */
[----:B------:R-:W-:Y:S02]  /*0520*/  FSEL R24, R24, R7, !P2 ;  /* 0x0000000718187208 */ /* 0x000fe40005000000 */
[----:B------:R-:W-:-:S04]  /*0530*/  SEL R16, R16, RZ, !P0 ;  /* 0x000000ff10107207 */ /* 0x000fc80004000000 */
[----:B------:R-:W0:Y:S01]  /*0540*/  MUFU.RCP R24, R24 ;  /* 0x0000001800187308 */ /* 0x000e220000001000 */
[----:B------:R-:W-:Y:S01]  /*0550*/  FADD R16, R25, R16 ;  /* 0x0000001019107221 */ /* 0x000fe20000000000 */
[----:B------:R-:W-:Y:S02]  /*0560*/  FSETP.NEU.AND P1, PT, R17, RZ, PT ;  /* 0x000000ff1100720b */ /* 0x000fe40003f2d000 */
[----:B------:R-:W-:Y:S02]  /*0570*/  FSEL R25, R0, RZ, !P0 ;  /* 0x000000ff00197208 */ /* 0x000fe40004000000 */
[----:B------:R-:W-:Y:S02]  /*0580*/  FSEL R26, R26, RZ, P1 ;  /* 0x000000ff1a1a7208 */ /* 0x000fe40000800000 */
[----:B------:R-:W-:Y:S01]  /*0590*/  FSEL R21, R21, R18, !P2 ;  /* 0x0000001215157208 */ /* 0x000fe20005000000 */
[----:B------:R-:W-:Y:S01]  /*05a0*/  FADD R25, R25, -R22 ;  /* 0x8000001619197221 */ /* 0x000fe20000000000 */
[C---:B------:R-:W-:Y:S01]  /*05b0*/  FADD R18, R7.reuse, R7 ;  /* 0x0000000707127221 */ /* 0x040fe20000000000 */
[----:B------:R-:W-:-:S02]  /*05c0*/  FSETP.NEU.AND P1, PT, R7, RZ, PT ;  /* 0x000000ff0700720b */ /* 0x000fc40003f2d000 */
[C---:B------:R-:W-:Y:S01]  /*05d0*/  FFMA R22, R25.reuse, R26, R22 ;  /* 0x0000001a19167223 */ /* 0x040fe20000000016 */
[----:B------:R-:W-:Y:S01]  /*05e0*/  FMUL R25, R25, R25 ;  /* 0x0000001919197220 */ /* 0x000fe20000400000 */
[----:B0-----:R-:W-:Y:S01]  /*05f0*/  FMUL R21, R24, R21 ;  /* 0x0000001518157220 */ /* 0x001fe20000400000 */
[----:B------:R-:W-:Y:S02]  /*0600*/  FSETP.GEU.AND P2, PT, |R18|, 1.175494350822287508e-38, PT ;  /* 0x008000001200780b */ /* 0x000fe40003f4e200 */
[----:B------:R-:W-:Y:S02]  /*0610*/  FMUL R25, R20, R25 ;  /* 0x0000001914197220 */ /* 0x000fe40000400000 */
[----:B------:R-:W-:Y:S01]  /*0620*/  FSEL R20, R21, RZ, P1 ;  /* 0x000000ff15147208 */ /* 0x000fe20000800000 */
[C---:B------:R-:W-:Y:S01]  /*0630*/  FMUL R21, R18.reuse, 0.25 ;  /* 0x3e80000012157820 */ /* 0x040fe20000400000 */
[----:B------:R-:W-:Y:S01]  /*0640*/  FSETP.GT.AND P1, PT, |R18|, 8.50705917302346158658e+37, PT ;  /* 0x7e8000001200780b */ /* 0x000fe20003f24200 */
[----:B------:R-:W-:Y:S01]  /*0650*/  FFMA R23, R26, R25, R23 ;  /* 0x000000191a177223 */ /* 0x000fe20000000017 */
[----:B------:R-:W-:-:S02]  /*0660*/  FSEL R27, R16, RZ, !P0 ;  /* 0x000000ff101b7208 */ /* 0x000fc40004000000 */
[----:B------:R-:W-:-:S03]  /*0670*/  FSEL R26, R21, R18, P1 ;  /* 0x00000012151a7208 */ /* 0x000fc60000800000 */
[--C-:B------:R-:W-:Y:S02]  /*0680*/  FADD R25, R27, -R22.reuse ;  /* 0x800000161b197221 */ /* 0x100fe40000000000 */
[----:B------:R-:W-:Y:S02]  /*0690*/  @!P2 FMUL R26, R26, 16777216 ;  /* 0x4b8000001a1aa820 */ /* 0x000fe40000400000 */
[C---:B------:R-:W-:Y:S01]  /*06a0*/  FFMA R22, R25.reuse, R20, R22 ;  /* 0x0000001419167223 */ /* 0x040fe20000000016 */
[----:B------:R-:W-:Y:S01]  /*06b0*/  FMUL R24, R25, R25 ;  /* 0x0000001919187220 */ /* 0x000fe20000400000 */
[----:B------:R-:W-:Y:S02]  /*06c0*/  FMUL R28, R7, 0.25 ;  /* 0x3e800000071c7820 */ /* 0x000fe40000400000 */
[----:B------:R-:W0:Y:S01]  /*06d0*/  MUFU.RCP R26, R26 ;  /* 0x0000001a001a7308 */ /* 0x000e220000001000 */
[----:B------:R-:W-:Y:S01]  /*06e0*/  FMUL R24, R17, R24 ;  /* 0x0000001811187220 */ /* 0x000fe20000400000 */
[----:B------:R-:W1:Y:S01]  /*06f0*/  SHFL.BFLY PT, R25, R22, 0x10, 0x1f ;  /* 0x0e001f0016197f89 */ /* 0x000e6200000e0000 */
[----:B------:R-:W-:-:S02]  /*0700*/  FSEL R17, R28, R7, P1 ;  /* 0x000000071c117208 */ /* 0x000fc40000800000 */
[----:B------:R-:W-:-:S03]  /*0710*/  FFMA R23, R20, R24, R23 ;  /* 0x0000001814177223 */ /* 0x000fc60000000017 */
[----:B------:R-:W-:Y:S02]  /*0720*/  @!P2 FMUL R17, R17, 16777216 ;  /* 0x4b8000001111a820 */ /* 0x000fe40000400000 */
[----:B------:R-:W2:Y:S02]  /*0730*/  SHFL.BFLY PT, R24, R23, 0x10, 0x1f ;  /* 0x0e001f0017187f89 */ /* 0x000ea400000e0000 */
[----:B0-----:R-:W-:Y:S01]  /*0740*/  FMUL R27, R26, R17 ;  /* 0x000000111a1b7220 */ /* 0x001fe20000400000 */
[C---:B------:R-:W-:Y:S01]  /*0750*/  FADD R17, R18.reuse, R18 ;  /* 0x0000001212117221 */ /* 0x040fe20000000000 */
[----:B------:R-:W-:-:S04]  /*0760*/  FSETP.NEU.AND P1, PT, R18, RZ, PT ;  /* 0x000000ff1200720b */ /* 0x000fc80003f2d000 */
[C---:B------:R-:W-:Y:S01]  /*0770*/  FSETP.GEU.AND P2, PT, |R17|.reuse, 1.175494350822287508e-38, PT ;  /* 0x008000001100780b */ /* 0x040fe20003f4e200 */
[----:B------:R-:W-:Y:S01]  /*0780*/  FMUL R20, R17, 0.25 ;  /* 0x3e80000011147820 */ /* 0x000fe20000400000 */
[----:B------:R-:W-:Y:S02]  /*0790*/  FSEL R27, R27, RZ, P1 ;  /* 0x000000ff1b1b7208 */ /* 0x000fe40000800000 */
[----:B------:R-:W-:Y:S01]  /*07a0*/  FSETP.GT.AND P1, PT, |R17|, 8.50705917302346158658e+37, PT ;  /* 0x7e8000001100780b */ /* 0x000fe20003f24200 */
[----:B-1----:R-:W-:-:S03]  /*07b0*/  FADD R25, -R22, R25 ;  /* 0x0000001916197221 */ /* 0x002fc60000000100 */
[----:B------:R-:W-:Y:S01]  /*07c0*/  FSEL R28, R20, R17, P1 ;  /* 0x00000011141c7208 */ /* 0x000fe20000800000 */
[----:B------:R-:W-:-:S04]  /*07d0*/  FFMA R22, R25, R27, R22 ;  /* 0x0000001b19167223 */ /* 0x000fc80000000016 */
[----:B------:R-:W-:Y:S01]  /*07e0*/  @!P2 FMUL R28, R28, 16777216 ;  /* 0x4b8000001c1ca820 */ /* 0x000fe20000400000 */
[----:B--2---:R-:W-:Y:S02]  /*07f0*/  FADD R24, R23, R24 ;  /* 0x0000001817187221 */ /* 0x004fe40000000000 */
[----:B------:R-:W0:Y:S03]  /*0800*/  SHFL.BFLY PT, R23, R22, 0x8, 0x1f ;  /* 0x0d001f0016177f89 */ /* 0x000e2600000e0000 */
[----:B------:R-:W1:Y:S01]  /*0810*/  MUFU.RCP R28, R28 ;  /* 0x0000001c001c7308 */ /* 0x000e620000001000 */
[----:B------:R-:W-:Y:S01]  /*0820*/  FSEL R21, R21, R18, P1 ;  /* 0x0000001215157208 */ /* 0x000fe20000800000 */
[----:B------:R-:W-:-:S04]  /*0830*/  FMUL R26, R25, R25 ;  /* 0x00000019191a7220 */ /* 0x000fc80000400000 */
[----:B------:R-:W-:Y:S01]  /*0840*/  @!P2 FMUL R21, R21, 16777216 ;  /* 0x4b8000001515a820 */ /* 0x000fe20000400000 */
[----:B------:R-:W-:Y:S01]  /*0850*/  FSETP.NEU.AND P1, PT, R17, RZ, PT ;  /* 0x000000ff1100720b */ /* 0x000fe20003f2d000 */
[----:B------:R-:W-:Y:S01]  /*0860*/  FMUL R26, R7, R26 ;  /* 0x0000001a071a7220 */ /* 0x000fe20000400000 */
[----:B------:R-:W-:Y:S01]  /*0870*/  FADD R7, R17, R17 ;  /* 0x0000001111077221 */ /* 0x000fe20000000000 */
[----:B-1----:R-:W-:Y:S02]  /*0880*/  FMUL R25, R28, R21 ;  /* 0x000000151c197220 */ /* 0x002fe40000400000 */
[----:B------:R-:W-:Y:S02]  /*0890*/  FFMA R27, R27, R26, R24 ;  /* 0x0000001a1b1b7223 */ /* 0x000fe40000000018 */
[----:B------:R-:W-:Y:S02]  /*08a0*/  FSETP.GEU.AND P2, PT, |R7|, 1.175494350822287508e-38, PT ;  /* 0x008000000700780b */ /* 0x000fe40003f4e200 */
[----:B------:R-:W-:Y:S01]  /*08b0*/  FSEL R25, R25, RZ, P1 ;  /* 0x000000ff19197208 */ /* 0x000fe20000800000 */
[----:B0-----:R-:W-:Y:S01]  /*08c0*/  FADD R23, -R22, R23 ;  /* 0x0000001716177221 */ /* 0x001fe20000000100 */
[----:B------:R-:W0:Y:S01]  /*08d0*/  SHFL.BFLY PT, R24, R27, 0x8, 0x1f ;  /* 0x0d001f001b187f89 */ /* 0x000e2200000e0000 */
[----:B------:R-:W-:-:S02]  /*08e0*/  FSETP.GT.AND P1, PT, |R7|, 8.50705917302346158658e+37, PT ;  /* 0x7e8000000700780b */ /* 0x000fc40003f24200 */
[----:B------:R-:W-:Y:S01]  /*08f0*/  FFMA R21, R23, R25, R22 ;  /* 0x0000001917157223 */ /* 0x000fe20000000016 */
[----:B------:R-:W-:-:S05]  /*0900*/  FMUL R22, R7, 0.25 ;  /* 0x3e80000007167820 */ /* 0x000fca0000400000 */
[----:B------:R-:W-:Y:S01]  /*0910*/  FSEL R29, R22, R7, P1 ;  /* 0x00000007161d7208 */ /* 0x000fe20000800000 */
[----:B------:R-:W1:Y:S04]  /*0920*/  SHFL.BFLY PT, R26, R21, 0x4, 0x1f ;  /* 0x0c801f00151a7f89 */ /* 0x000e6800000e0000 */
[----:B------:R-:W-:Y:S01]  /*0930*/  @!P2 FMUL R29, R29, 16777216 ;  /* 0x4b8000001d1da820 */ /* 0x000fe20000400000 */
[----:B------:R-:W-:-:S05]  /*0940*/  FMUL R23, R23, R23 ;  /* 0x0000001717177220 */ /* 0x000fca0000400000 */
[----:B------:R-:W2:Y:S01]  /*0950*/  MUFU.RCP R29, R29 ;  /* 0x0000001d001d7308 */ /* 0x000ea20000001000 */
[----:B------:R-:W-:Y:S01]  /*0960*/  FSEL R20, R20, R17, P1 ;  /* 0x0000001114147208 */ /* 0x000fe20000800000 */
[----:B------:R-:W-:Y:S01]  /*0970*/  FMUL R23, R18, R23 ;  /* 0x0000001712177220 */ /* 0x000fe20000400000 */
[----:B0-----:R-:W-:-:S03]  /*0980*/  FADD R24, R27, R24 ;  /* 0x000000181b187221 */ /* 0x001fc60000000000 */
[----:B------:R-:W-:Y:S01]  /*0990*/  @!P2 FMUL R20, R20, 16777216 ;  /* 0x4b8000001414a820 */ /* 0x000fe20000400000 */
[----:B------:R-:W-:Y:S01]  /*09a0*/  FFMA R25, R25, R23, R24 ;  /* 0x0000001719197223 */ /* 0x000fe20000000018 */
[C---:B------:R-:W-:Y:S01]  /*09b0*/  FSETP.NEU.AND P1, PT, R7.reuse, RZ, PT ;  /* 0x000000ff0700720b */ /* 0x040fe20003f2d000 */
[----:B------:R-:W-:-:S03]  /*09c0*/  FADD R18, R7, R7 ;  /* 0x0000000707127221 */ /* 0x000fc60000000000 */
[----:B------:R-:W0:Y:S01]  /*09d0*/  SHFL.BFLY PT, R28, R25, 0x4, 0x1f ;  /* 0x0c801f00191c7f89 */ /* 0x000e2200000e0000 */
[----:B--2---:R-:W-:Y:S01]  /*09e0*/  FMUL R24, R29, R20 ;  /* 0x000000141d187220 */ /* 0x004fe20000400000 */
[----:B-1----:R-:W-:-:S04]  /*09f0*/  FADD R26, -R21, R26 ;  /* 0x0000001a151a7221 */ /* 0x002fc80000000100 */
[----:B------:R-:W-:Y:S02]  /*0a00*/  FSEL R24, R24, RZ, P1 ;  /* 0x000000ff18187208 */ /* 0x000fe40000800000 */
[----:B------:R-:W-:-:S03]  /*0a10*/  FSETP.GEU.AND P2, PT, |R18|, 1.175494350822287508e-38, PT ;  /* 0x008000001200780b */ /* 0x000fc60003f4e200 */
[----:B------:R-:W-:Y:S01]  /*0a20*/  FFMA R20, R26, R24, R21 ;  /* 0x000000181a147223 */ /* 0x000fe20000000015 */
[C---:B------:R-:W-:Y:S01]  /*0a30*/  FMUL R21, R18.reuse, 0.25 ;  /* 0x3e80000012157820 */ /* 0x040fe20000400000 */
[----:B------:R-:W-:-:S03]  /*0a40*/  FSETP.GT.AND P1, PT, |R18|, 8.50705917302346158658e+37, PT ;  /* 0x7e8000001200780b */ /* 0x000fc60003f24200 */
[----:B------:R-:W1:Y:S01]  /*0a50*/  SHFL.BFLY PT, R23, R20, 0x2, 0x1f ;  /* 0x0c401f0014177f89 */ /* 0x000e6200000e0000 */
[----:B------:R-:W-:Y:S01]  /*0a60*/  FSEL R29, R21, R18, P1 ;  /* 0x00000012151d7208 */ /* 0x000fe20000800000 */
[----:B------:R-:W-:Y:S02]  /*0a70*/  IMAD R27, R13, -0x4, R6 ;  /* 0xfffffffc0d1b7824 */ /* 0x000fe400078e0206 */
[----:B------:R-:W-:Y:S02]  /*0a80*/  FMUL R26, R26, R26 ;  /* 0x0000001a1a1a7220 */ /* 0x000fe40000400000 */
[----:B------:R-:W-:Y:S01]  /*0a90*/  @!P2 FMUL R29, R29, 16777216 ;  /* 0x4b8000001d1da820 */ /* 0x000fe20000400000 */
[----:B------:R-:W-:Y:S01]  /*0aa0*/  STS [R27], R4 ;  /* 0x000000041b007388 */ /* 0x000fe20000000800 */
[----:B------:R-:W-:-:S03]  /*0ab0*/  FMUL R26, R17, R26 ;  /* 0x0000001a111a7220 */ /* 0x000fc60000400000 */
[----:B------:R-:W-:Y:S01]  /*0ac0*/  STS [R27+0x800], R5 ;  /* 0x000800051b007388 */ /* 0x000fe20000000800 */
[----:B0-----:R-:W-:-:S03]  /*0ad0*/  FADD R17, R25, R28 ;  /* 0x0000001c19117221 */ /* 0x001fc60000000000 */
[----:B------:R-:W-:Y:S04]  /*0ae0*/  STS [R27+0x1000], R0 ;  /* 0x001000001b007388 */ /* 0x000fe80000000800 */
[----:B------:R-:W-:Y:S01]  /*0af0*/  STS [R27+0x1800], R16 ;  /* 0x001800101b007388 */ /* 0x000fe20000000800 */
[----:B------:R-:W0:Y:S01]  /*0b00*/  MUFU.RCP R25, R29 ;  /* 0x0000001d00197308 */ /* 0x000e220000001000 */
[----:B------:R-:W-:Y:S01]  /*0b10*/  FFMA R17, R24, R26, R17 ;  /* 0x0000001a18117223 */ /* 0x000fe20000000011 */
[----:B------:R-:W-:Y:S01]  /*0b20*/  FSEL R24, R22, R7, P1 ;  /* 0x0000000716187208 */ /* 0x000fe20000800000 */
[----:B-1----:R-:W-:-:S04]  /*0b30*/  FADD R23, -R20, R23 ;  /* 0x0000001714177221 */ /* 0x002fc80000000100 */
[----:B------:R-:W-:Y:S01]  /*0b40*/  @!P2 FMUL R24, R24, 16777216 ;  /* 0x4b8000001818a820 */ /* 0x000fe20000400000 */
[----:B------:R-:W-:Y:S01]  /*0b50*/  IMAD R6, R15, -0x4, R14 ;  /* 0xfffffffc0f067824 */ /* 0x000fe200078e020e */
[----:B------:R-:W1:Y:S02]  /*0b60*/  SHFL.BFLY PT, R22, R17, 0x2, 0x1f ;  /* 0x0c401f0011167f89 */ /* 0x000e6400000e0000 */
[----:B0-----:R-:W-:Y:S01]  /*0b70*/  FMUL R15, R25, R24 ;  /* 0x00000018190f7220 */ /* 0x001fe20000400000 */
[----:B------:R-:W-:-:S04]  /*0b80*/  FMUL R24, R23, R23 ;  /* 0x0000001717187220 */ /* 0x000fc80000400000 */
[----:B------:R-:W-:Y:S01]  /*0b90*/  FMUL R24, R7, R24 ;  /* 0x0000001807187220 */ /* 0x000fe20000400000 */
[----:B------:R-:W-:Y:S01]  /*0ba0*/  BAR.SYNC.DEFER_BLOCKING 0x0 ;  /* 0x0000000000007b1d */ /* 0x000fe20000010000 */
[C---:B------:R-:W-:Y:S01]  /*0bb0*/  FSETP.NEU.AND P1, PT, R18.reuse, RZ, PT ;  /* 0x000000ff1200720b */ /* 0x040fe20003f2d000 */
[----:B------:R-:W-:-:S03]  /*0bc0*/  FADD R14, R18, R18 ;  /* 0x00000012120e7221 */ /* 0x000fc60000000000 */
[----:B------:R-:W-:Y:S02]  /*0bd0*/  FSEL R15, R15, RZ, P1 ;  /* 0x000000ff0f0f7208 */ /* 0x000fe40000800000 */
[C---:B------:R-:W-:Y:S01]  /*0be0*/  FSETP.GEU.AND P2, PT, |R14|.reuse, 1.175494350822287508e-38, PT ;  /* 0x008000000e00780b */ /* 0x040fe20003f4e200 */
[----:B------:R-:W-:Y:S02]  /*0bf0*/  LDS.128 R4, [R6] ;  /* 0x0000000006047984 */ /* 0x000fe40000000c00 */
[----:B------:R-:W-:Y:S01]  /*0c00*/  FFMA R20, R23, R15, R20 ;  /* 0x0000000f17147223 */ /* 0x000fe20000000014 */
[C---:B------:R-:W-:Y:S01]  /*0c10*/  FMUL R23, R14.reuse, 0.25 ;  /* 0x3e8000000e177820 */ /* 0x040fe20000400000 */
[----:B------:R-:W-:Y:S01]  /*0c20*/  FSETP.GT.AND P1, PT, |R14|, 8.50705917302346158658e+37, PT ;  /* 0x7e8000000e00780b */ /* 0x000fe20003f24200 */
[----:B-1----:R-:W-:Y:S02]  /*0c30*/  FADD R22, R17, R22 ;  /* 0x0000001611167221 */ /* 0x002fe40000000000 */
[----:B------:R-:W0:Y:S01]  /*0c40*/  SHFL.BFLY PT, R17, R20, 0x1, 0x1f ;  /* 0x0c201f0014117f89 */ /* 0x000e2200000e0000 */
[----:B------:R-:W-:Y:S01]  /*0c50*/  FSEL R23, R23, R14, P1 ;  /* 0x0000000e17177208 */ /* 0x000fe20000800000 */
[----:B------:R-:W-:-:S04]  /*0c60*/  FFMA R22, R15, R24, R22 ;  /* 0x000000180f167223 */ /* 0x000fc80000000016 */
[----:B------:R-:W-:Y:S01]  /*0c70*/  @!P2 FMUL R23, R23, 16777216 ;  /* 0x4b8000001717a820 */ /* 0x000fe20000400000 */
[----:B------:R-:W1:Y:S05]  /*0c80*/  SHFL.BFLY PT, R15, R22, 0x1, 0x1f ;  /* 0x0c201f00160f7f89 */ /* 0x000e6a00000e0000 */
[----:B------:R-:W2:Y:S01]  /*0c90*/  MUFU.RCP R23, R23 ;  /* 0x0000001700177308 */ /* 0x000ea20000001000 */
[----:B------:R-:W-:-:S05]  /*0ca0*/  FSEL R0, R21, R18, P1 ;  /* 0x0000001215007208 */ /* 0x000fca0000800000 */
[----:B------:R-:W-:Y:S01]  /*0cb0*/  @!P2 FMUL R0, R0, 16777216 ;  /* 0x4b8000000000a820 */ /* 0x000fe20000400000 */
[----:B------:R-:W-:Y:S01]  /*0cc0*/  FSETP.NEU.AND P1, PT, R14, RZ, PT ;  /* 0x000000ff0e00720b */ /* 0x000fe20003f2d000 */
[----:B0-----:R-:W-:Y:S01]  /*0cd0*/  FADD R17, -R20, R17 ;  /* 0x0000001114117221 */ /* 0x001fe20000000100 */
[----:B------:R-:W-:Y:S01]  /*0ce0*/  @!P0 STG.E.128 desc[UR6][R2.64], R4 ;  /* 0x0000000402008986 */ /* 0x000fe2000c101d06 */
[----:B--2---:R-:W-:Y:S01]  /*0cf0*/  FMUL R0, R23, R0 ;  /* 0x0000000017007220 */ /* 0x004fe20000400000 */
[----:B------:R-:W-:Y:S01]  /*0d00*/  BAR.SYNC.DEFER_BLOCKING 0x0 ;  /* 0x0000000000007b1d */ /* 0x000fe20000010000 */
[----:B------:R-:W-:Y:S01]  /*0d10*/  LOP3.LUT P2, RZ, R19, 0x1f, RZ, 0xc0, !PT ;  /* 0x0000001f13ff7812 */ /* 0x000fe2000784c0ff */
[----:B------:R-:W-:Y:S02]  /*0d20*/  FMUL R21, R17, R17 ;  /* 0x0000001111157220 */ /* 0x000fe40000400000 */
[----:B------:R-:W-:Y:S01]  /*0d30*/  FSEL R0, R0, RZ, P1 ;  /* 0x000000ff00007208 */ /* 0x000fe20000800000 */
[----:B-1----:R-:W-:Y:S01]  /*0d40*/  FADD R15, R22, R15 ;  /* 0x0000000f160f7221 */ /* 0x002fe20000000000 */
[----:B------:R-:W-:Y:S01]  /*0d50*/  SHF.R.U32.HI R16, RZ, 0x3, R19 ;  /* 0x00000003ff107819 */ /* 0x000fe20000011613 */
[----:B------:R-:W-:-:S02]  /*0d60*/  FMUL R21, R18, R21 ;  /* 0x0000001512157220 */ /* 0x000fc40000400000 */
[----:B------:R-:W-:Y:S01]  /*0d70*/  FFMA R20, R17, R0, R20 ;  /* 0x0000000011147223 */ /* 0x000fe20000000014 */
[----:B------:R-:W-:Y:S01]  /*0d80*/  LOP3.LUT R23, R16, 0x3c, RZ, 0xc0, !PT ;  /* 0x0000003c10177812 */ /* 0x000fe200078ec0ff */
[----:B------:R-:W-:Y:S01]  /*0d90*/  FFMA R18, R0, R21, R15 ;  /* 0x0000001500127223 */ /* 0x000fe2000000000f */
[----:B------:R-:W-:-:S03]  /*0da0*/  ISETP.GE.AND P3, PT, R19, 0x10, PT ;  /* 0x000000101300780c */ /* 0x000fc60003f66270 */
[----:B------:R-:W-:Y:S04]  /*0db0*/  @!P2 STS [R23+UR4+0x80], R14 ;  /* 0x0000800e1700a988 */ /* 0x000fe80008000804 */
[----:B------:R-:W-:Y:S04]  /*0dc0*/  @!P2 STS [R23+UR4], R20 ;  /* 0x000000141700a988 */ /* 0x000fe80008000804 */
[----:B------:R-:W-:Y:S01]  /*0dd0*/  @!P2 STS [R23+UR4+0x40], R18 ;  /* 0x000040121700a988 */ /* 0x000fe20008000804 */
[----:B------:R-:W-:Y:S06]  /*0de0*/  BAR.SYNC.DEFER_BLOCKING 0x0 ;  /* 0x0000000000007b1d */ /* 0x000fec0000010000 */
[----:B------:R-:W0:Y:S04]  /*0df0*/  @!P3 LDS R11, [R10+UR4+0x80] ;  /* 0x000080040a0bb984 */ /* 0x000e280008000800 */
[----:B------:R-:W1:Y:S04]  /*0e00*/  @!P3 LDS R12, [R10+UR4] ;  /* 0x000000040a0cb984 */ /* 0x000e680008000800 */
[----:B------:R-:W-:Y:S04]  /*0e10*/  @!P3 LDS R9, [R10+UR4+0x40] ;  /* 0x000040040a09b984 */ /* 0x000fe80008000800 */
[----:B0-----:R-:W0:Y:S04]  /*0e20*/  SHFL.BFLY PT, R16, R11, 0x8, 0x1f ;  /* 0x0d001f000b107f89 */ /* 0x001e2800000e0000 */
[----:B-1----:R-:W-:Y:S01]  /*0e30*/  SHFL.BFLY PT, R3, R12, 0x8, 0x1f ;  /* 0x0d001f000c037f89 */ /* 0x002fe200000e0000 */
[----:B0-----:R-:W-:-:S05]  /*0e40*/  FADD R15, R11, R16 ;  /* 0x000000100b0f7221 */ /* 0x001fca0000000000 */
[C---:B------:R-:W-:Y:S01]  /*0e50*/  FSETP.GEU.AND P2, PT, |R15|.reuse, 1.175494350822287508e-38, PT ;  /* 0x008000000f00780b */ /* 0x040fe20003f4e200 */
[C---:B------:R-:W-:Y:S01]  /*0e60*/  FMUL R0, R15.reuse, 0.25 ;  /* 0x3e8000000f007820 */ /* 0x040fe20000400000 */
[----:B------:R-:W-:Y:S01]  /*0e70*/  FSETP.GT.AND P1, PT, |R15|, 8.50705917302346158658e+37, PT ;  /* 0x7e8000000f00780b */ /* 0x000fe20003f24200 */
[----:B------:R-:W0:Y:S03]  /*0e80*/  SHFL.BFLY PT, R2, R15, 0x4, 0x1f ;  /* 0x0c801f000f027f89 */ /* 0x000e2600000e0000 */
[----:B------:R-:W-:-:S07]  /*0e90*/  FSEL R6, R0, R15, P1 ;  /* 0x0000000f00067208 */ /* 0x000fce0000800000 */
[----:B------:R-:W-:-:S04]  /*0ea0*/  @!P2 FMUL R6, R6, 16777216 ;  /* 0x4b8000000606a820 */ /* 0x000fc80000400000 */
[----:B------:R-:W1:Y:S01]  /*0eb0*/  MUFU.RCP R5, R6 ;  /* 0x0000000600057308 */ /* 0x000e620000001000 */
[----:B------:R-:W2:Y:S01]  /*0ec0*/  SHFL.BFLY PT, R4, R9, 0x8, 0x1f ;  /* 0x0d001f0009047f89 */ /* 0x000ea200000e0000 */
[----:B------:R-:W-:-:S04]  /*0ed0*/  @P1 FMUL R16, R16, 0.25 ;  /* 0x3e80000010101820 */ /* 0x000fc80000400000 */
[----:B------:R-:W-:Y:S01]  /*0ee0*/  @!P2 FMUL R16, R16, 16777216 ;  /* 0x4b8000001010a820 */ /* 0x000fe20000400000 */
[C---:B------:R-:W-:Y:S01]  /*0ef0*/  FSETP.NEU.AND P2, PT, R15.reuse, RZ, PT ;  /* 0x000000ff0f00720b */ /* 0x040fe20003f4d000 */
[----:B0-----:R-:W-:Y:S02]  /*0f00*/  FADD R0, R15, R2 ;  /* 0x000000020f007221 */ /* 0x001fe40000000000 */
[----:B-1----:R-:W-:-:S03]  /*0f10*/  FMUL R16, R5, R16 ;  /* 0x0000001005107220 */ /* 0x002fc60000400000 */
[----:B------:R-:W-:Y:S01]  /*0f20*/  FSETP.GEU.AND P3, PT, |R0|, 1.175494350822287508e-38, PT ;  /* 0x008000000000780b */ /* 0x000fe20003f6e200 */
[----:B------:R-:W-:Y:S01]  /*0f30*/  FADD R5, -R12, R3 ;  /* 0x000000030c057221 */ /* 0x000fe20000000100 */
[----:B------:R-:W-:Y:S01]  /*0f40*/  FSEL R16, R16, RZ, P2 ;  /* 0x000000ff10107208 */ /* 0x000fe20001000000 */
[C---:B------:R-:W-:Y:S01]  /*0f50*/  FMUL R7, R0.reuse, 0.25 ;  /* 0x3e80000000077820 */ /* 0x040fe20000400000 */
[----:B------:R-:W-:Y:S01]  /*0f60*/  FSETP.GT.AND P1, PT, |R0|, 8.50705917302346158658e+37, PT ;  /* 0x7e8000000000780b */ /* 0x000fe20003f24200 */
[----:B------:R-:W0:Y:S01]  /*0f70*/  SHFL.BFLY PT, R3, R0, 0x2, 0x1f ;  /* 0x0c401f0000037f89 */ /* 0x000e2200000e0000 */
[C---:B------:R-:W-:Y:S01]  /*0f80*/  FMUL R6, R5.reuse, R5 ;  /* 0x0000000505067220 */ /* 0x040fe20000400000 */
[----:B------:R-:W-:Y:S01]  /*0f90*/  FFMA R5, R5, R16, R12 ;  /* 0x0000001005057223 */ /* 0x000fe2000000000c */
[----:B------:R-:W-:Y:S01]  /*0fa0*/  FSEL R14, R7, R0, P1 ;  /* 0x00000000070e7208 */ /* 0x000fe20000800000 */
[----:B--2---:R-:W-:Y:S01]  /*0fb0*/  FADD R9, R9, R4 ;  /* 0x0000000409097221 */ /* 0x004fe20000000000 */
[----:B------:R-:W-:-:S02]  /*0fc0*/  FMUL R6, R11, R6 ;  /* 0x000000060b067220 */ /* 0x000fc40000400000 */
[----:B------:R-:W1:Y:S01]  /*0fd0*/  SHFL.BFLY PT, R12, R5, 0x4, 0x1f ;  /* 0x0c801f00050c7f89 */ /* 0x000e6200000e0000 */
[----:B------:R-:W-:Y:S01]  /*0fe0*/  @!P3 FMUL R14, R14, 16777216 ;  /* 0x4b8000000e0eb820 */ /* 0x000fe20000400000 */
[----:B------:R-:W-:-:S03]  /*0ff0*/  FFMA R6, R16, R6, R9 ;  /* 0x0000000610067223 */ /* 0x000fc60000000009 */
[----:B------:R-:W2:Y:S02]  /*1000*/  MUFU.RCP R9, R14 ;  /* 0x0000000e00097308 */ /* 0x000ea40000001000 */
[----:B------:R-:W3:Y:S01]  /*1010*/  SHFL.BFLY PT, R7, R6, 0x4, 0x1f ;  /* 0x0c801f0006077f89 */ /* 0x000ee200000e0000 */
[----:B------:R-:W-:-:S04]  /*1020*/  @P1 FMUL R2, R2, 0.25 ;  /* 0x3e80000002021820 */ /* 0x000fc80000400000 */
[----:B------:R-:W-:Y:S01]  /*1030*/  @!P3 FMUL R2, R2, 16777216 ;  /* 0x4b8000000202b820 */ /* 0x000fe20000400000 */
[C---:B0-----:R-:W-:Y:S01]  /*1040*/  FADD R4, R0.reuse, R3 ;  /* 0x0000000300047221 */ /* 0x041fe20000000000 */
[----:B------:R-:W-:Y:S02]  /*1050*/  FSETP.NEU.AND P2, PT, R0, RZ, PT ;  /* 0x000000ff0000720b */ /* 0x000fe40003f4d000 */
[----:B--2---:R-:W-:Y:S02]  /*1060*/  FMUL R9, R9, R2 ;  /* 0x0000000209097220 */ /* 0x004fe40000400000 */
[C---:B------:R-:W-:Y:S01]  /*1070*/  FSETP.GEU.AND P3, PT, |R4|.reuse, 1.175494350822287508e-38, PT ;  /* 0x008000000400780b */ /* 0x040fe20003f6e200 */
[----:B-1----:R-:W-:Y:S01]  /*1080*/  FADD R12, -R5, R12 ;  /* 0x0000000c050c7221 */ /* 0x002fe20000000100 */
[C---:B------:R-:W-:Y:S01]  /*1090*/  FMUL R11, R4.reuse, 0.25 ;  /* 0x3e800000040b7820 */ /* 0x040fe20000400000 */
[----:B------:R-:W-:Y:S02]  /*10a0*/  FSETP.GT.AND P1, PT, |R4|, 8.50705917302346158658e+37, PT ;  /* 0x7e8000000400780b */ /* 0x000fe40003f24200 */
[----:B------:R-:W-:Y:S01]  /*10b0*/  FSEL R9, R9, RZ, P2 ;  /* 0x000000ff09097208 */ /* 0x000fe20001000000 */
[----:B------:R-:W-:Y:S01]  /*10c0*/  FMUL R2, R12, R12 ;  /* 0x0000000c0c027220 */ /* 0x000fe20000400000 */
[----:B------:R-:W-:Y:S01]  /*10d0*/  FSEL R11, R11, R4, P1 ;  /* 0x000000040b0b7208 */ /* 0x000fe20000800000 */
[----:B---3--:R-:W-:-:S02]  /*10e0*/  FADD R6, R6, R7 ;  /* 0x0000000706067221 */ /* 0x008fc40000000000 */
[----:B------:R-:W-:Y:S01]  /*10f0*/  FFMA R12, R12, R9, R5 ;  /* 0x000000090c0c7223 */ /* 0x000fe20000000005 */
[----:B------:R-:W-:Y:S01]  /*1100*/  FMUL R2, R15, R2 ;  /* 0x000000020f027220 */ /* 0x000fe20000400000 */
[----:B------:R-:W0:Y:S01]  /*1110*/  SHFL.BFLY PT, R5, R4, 0x1, 0x1f ;  /* 0x0c201f0004057f89 */ /* 0x000e2200000e0000 */
[----:B------:R-:W-:Y:S02]  /*1120*/  @!P3 FMUL R11, R11, 16777216 ;  /* 0x4b8000000b0bb820 */ /* 0x000fe40000400000 */
[----:B------:R-:W-:Y:S01]  /*1130*/  FFMA R2, R9, R2, R6 ;  /* 0x0000000209027223 */ /* 0x000fe20000000006 */
[----:B------:R-:W1:Y:S01]  /*1140*/  SHFL.BFLY PT, R7, R12, 0x2, 0x1f ;  /* 0x0c401f000c077f89 */ /* 0x000e6200000e0000 */
[----:B------:R-:W2:Y:S03]  /*1150*/  MUFU.RCP R6, R11 ;  /* 0x0000000b00067308 */ /* 0x000ea60000001000 */
[----:B------:R-:W3:Y:S01]  /*1160*/  SHFL.BFLY PT, R9, R2, 0x2, 0x1f ;  /* 0x0c401f0002097f89 */ /* 0x000ee200000e0000 */
[----:B------:R-:W-:-:S04]  /*1170*/  @P1 FMUL R3, R3, 0.25 ;  /* 0x3e80000003031820 */ /* 0x000fc80000400000 */
[----:B------:R-:W-:Y:S01]  /*1180*/  @!P3 FMUL R3, R3, 16777216 ;  /* 0x4b8000000303b820 */ /* 0x000fe20000400000 */
[----:B------:R-:W-:-:S03]  /*1190*/  FSETP.NEU.AND P1, PT, R4, RZ, PT ;  /* 0x000000ff0400720b */ /* 0x000fc60003f2d000 */
[----:B--2---:R-:W-:Y:S01]  /*11a0*/  FMUL R6, R6, R3 ;  /* 0x0000000306067220 */ /* 0x004fe20000400000 */
[----:B0-----:R-:W-:-:S04]  /*11b0*/  FADD R3, R4, R5 ;  /* 0x0000000504037221 */ /* 0x001fc80000000000 */
[----:B------:R-:W-:Y:S01]  /*11c0*/  FSEL R6, R6, RZ, P1 ;  /* 0x000000ff06067208 */ /* 0x000fe20000800000 */
[----:B-1----:R-:W-:Y:S01]  /*11d0*/  FADD R7, -R12, R7 ;  /* 0x000000070c077221 */ /* 0x002fe20000000100 */
[----:B------:R-:W-:-:S03]  /*11e0*/  FSETP.GEU.AND P2, PT, |R3|, 1.175494350822287508e-38, PT ;  /* 0x008000000300780b */ /* 0x000fc60003f4e200 */
[C---:B------:R-:W-:Y:S01]  /*11f0*/  FFMA R12, R7.reuse, R6, R12 ;  /* 0x00000006070c7223 */ /* 0x040fe2000000000c */
[----:B---3--:R-:W-:Y:S01]  /*1200*/  FADD R9, R2, R9 ;  /* 0x0000000902097221 */ /* 0x008fe20000000000 */
[----:B------:R-:W-:Y:S01]  /*1210*/  FMUL R7, R7, R7 ;  /* 0x0000000707077220 */ /* 0x000fe20000400000 */
[C---:B------:R-:W-:Y:S01]  /*1220*/  FMUL R2, R3.reuse, 0.25 ;  /* 0x3e80000003027820 */ /* 0x040fe20000400000 */
[----:B------:R-:W-:Y:S01]  /*1230*/  FSETP.GT.AND P1, PT, |R3|, 8.50705917302346158658e+37, PT ;  /* 0x7e8000000300780b */ /* 0x000fe20003f24200 */
[----:B------:R-:W0:Y:S01]  /*1240*/  SHFL.BFLY PT, R11, R12, 0x1, 0x1f ;  /* 0x0c201f000c0b7f89 */ /* 0x000e2200000e0000 */
[----:B------:R-:W-:Y:S02]  /*1250*/  FMUL R7, R0, R7 ;  /* 0x0000000700077220 */ /* 0x000fe40000400000 */
[----:B------:R-:W-:Y:S02]  /*1260*/  FSEL R2, R2, R3, P1 ;  /* 0x0000000302027208 */ /* 0x000fe40000800000 */
[----:B------:R-:W-:-:S03]  /*1270*/  FFMA R7, R6, R7, R9 ;  /* 0x0000000706077223 */ /* 0x000fc60000000009 */
[----:B------:R-:W-:Y:S02]  /*1280*/  @!P2 FMUL R2, R2, 16777216 ;  /* 0x4b8000000202a820 */ /* 0x000fe40000400000 */
[----:B------:R-:W1:Y:S04]  /*1290*/  SHFL.BFLY PT, R0, R7, 0x1, 0x1f ;  /* 0x0c201f0007007f89 */ /* 0x000e6800000e0000 */
[----:B------:R-:W2:Y:S01]  /*12a0*/  MUFU.RCP R2, R2 ;  /* 0x0000000200027308 */ /* 0x000ea20000001000 */
[----:B------:R-:W-:Y:S01]  /*12b0*/  @P1 FMUL R5, R5, 0.25 ;  /* 0x3e80000005051820 */ /* 0x000fe20000400000 */
[----:B------:R-:W-:-:S03]  /*12c0*/  LOP3.LUT P1, RZ, R19, 0xf, RZ, 0xc0, !PT ;  /* 0x0000000f13ff7812 */ /* 0x000fc6000782c0ff */
[----:B------:R-:W-:Y:S01]  /*12d0*/  @!P2 FMUL R5, R5, 16777216 ;  /* 0x4b8000000505a820 */ /* 0x000fe20000400000 */
[----:B------:R-:W-:Y:S01]  /*12e0*/  FSETP.NEU.AND P2, PT, R3, RZ, PT ;  /* 0x000000ff0300720b */ /* 0x000fe20003f4d000 */
[----:B0-----:R-:W-:Y:S01]  /*12f0*/  FADD R11, -R12, R11 ;  /* 0x0000000b0c0b7221 */ /* 0x001fe20000000100 */
[----:B------:R-:W-:Y:S01]  /*1300*/  ISETP.LT.AND P1, PT, R19, 0x10, !P1 ;  /* 0x000000101300780c */ /* 0x000fe20004f21270 */
[----:B--2---:R-:W-:Y:S02]  /*1310*/  FMUL R5, R2, R5 ;  /* 0x0000000502057220 */ /* 0x004fe40000400000 */
[----:B------:R-:W-:-:S03]  /*1320*/  FMUL R9, R11, R11 ;  /* 0x0000000b0b097220 */ /* 0x000fc60000400000 */
[----:B------:R-:W-:Y:S01]  /*1330*/  FSEL R5, R5, RZ, P2 ;  /* 0x000000ff05057208 */ /* 0x000fe20001000000 */
[----:B-1----:R-:W-:Y:S01]  /*1340*/  FADD R0, R7, R0 ;  /* 0x0000000007007221 */ /* 0x002fe20000000000 */
[----:B------:R-:W-:Y:S01]  /*1350*/  FMUL R9, R4, R9 ;  /* 0x0000000904097220 */ /* 0x000fe20000400000 */
[----:B------:R-:W0:Y:S02]  /*1360*/  LDC.64 R6, c[0x0][0x228] ;  /* 0x00008a00ff067b82 */ /* 0x000e240000000a00 */
[----:B------:R-:W-:Y:S01]  /*1370*/  FFMA R11, R11, R5, R12 ;  /* 0x000000050b0b7223 */ /* 0x000fe2000000000c */
[----:B------:R-:W-:Y:S01]  /*1380*/  FFMA R9, R5, R9, R0 ;  /* 0x0000000905097223 */ /* 0x000fe20000000000 */
[----:B------:R0:W-:Y:S04]  /*1390*/  @P1 STS [R10+UR4+0x80], R3 ;  /* 0x000080030a001988 */ /* 0x0001e80008000804 */
[----:B------:R-:W-:Y:S01]  /*13a0*/  @P1 STS [R10+UR4], R11 ;  /* 0x0000000b0a001988 */ /* 0x000fe20008000804 */
[----:B------:R-:W1:Y:S03]  /*13b0*/  LDC.64 R4, c[0x0][0x220] ;  /* 0x00008800ff047b82 */ /* 0x000e660000000a00 */
[----:B------:R-:W-:Y:S05]  /*13c0*/  @P1 STS [R10+UR4+0x40], R9 ;  /* 0x000040090a001988 */ /* 0x000fea0008000804 */
[----:B------:R-:W-:Y:S01]  /*13d0*/  BAR.SYNC.DEFER_BLOCKING 0x0 ;  /* 0x0000000000007b1d */ /* 0x000fe20000010000 */
[----:B------:R-:W-:-:S07]  /*13e0*/  ISETP.EQ.AND P0, PT, R13, RZ, !P0 ;  /* 0x000000ff0d00720c */ /* 0x000fce0004702270 */
[----:B------:R-:W2:Y:S01]  /*13f0*/  LDC.64 R12, c[0x0][0x230] ;  /* 0x00008c00ff0c7b82 */ /* 0x000ea20000000a00 */
[----:B------:R-:W3:Y:S04]  /*1400*/  LDS R15, [UR4] ;  /* 0x00000004ff0f7984 */ /* 0x000ee80008000800 */
[----:B------:R-:W4:Y:S01]  /*1410*/  LDS R17, [UR4+0x40] ;  /* 0x00004004ff117984 */ /* 0x000f220008000800 */
[----:B------:R-:W-:Y:S01]  /*1420*/  HFMA2.MMA R0, -RZ, RZ, 0.75, 0 ;  /* 0x3a000000ff007435 */ /* 0x000fe200000001ff */
[----:B-1----:R-:W-:-:S04]  /*1430*/  IMAD.WIDE R4, R8, 0x4, R4 ;  /* 0x0000000408047825 */ /* 0x002fc800078e0204 */
[----:B0-----:R-:W-:Y:S01]  /*1440*/  IMAD.WIDE R2, R8, 0x4, R6 ;  /* 0x0000000408027825 */ /* 0x001fe200078e0206 */
[----:B---3--:R0:W-:Y:S04]  /*1450*/  @P0 STG.E desc[UR6][R4.64], R15 ;  /* 0x0000000f04000986 */ /* 0x0081e8000c101906 */
[----:B----4-:R0:W-:Y:S01]  /*1460*/  @P0 STG.E desc[UR6][R2.64], R17 ;  /* 0x0000001102000986 */ /* 0x0101e2000c101906 */
[----:B------:R-:W-:Y:S01]  /*1470*/  FFMA R0, R17, R0, 9.9999997473787516356e-06 ;  /* 0x3727c5ac11007423 */ /* 0x000fe20000000000 */
[----:B0-2---:R-:W-:Y:S06]  /*1480*/  @!P0 EXIT ;  /* 0x000000000000894d */ /* 0x005fec0003800000 */
[----:B0-----:R-:W0:Y:S01]  /*1490*/  MUFU.RSQ R3, R0 ;  /* 0x0000000000037308 */ /* 0x001e220000001400 */
[----:B------:R-:W-:-:S05]  /*14a0*/  IMAD.WIDE R8, R8, 0x4, R12 ;  /* 0x0000000408087825 */ /* 0x000fca00078e020c */
[----:B0-----:R-:W-:Y:S01]  /*14b0*/  STG.E desc[UR6][R8.64], R3 ;  /* 0x0000000308007986 */ /* 0x001fe2000c101906 */
[----:B------:R-:W-:Y:S05]  /*14c0*/  EXIT ;  /* 0x000000000000794d */ /* 0x000fea0003800000 */
.L_x_0:
[----:B------:R-:W-:-:S00]  /*14d0*/  BRA `(.L_x_0) ;  /* 0xfffffffc00fc7947 */ /* 0x000fc0000383ffff */
[----:B------:R-:W-:-:S00]  /*14e0*/  NOP ;  /* 0x0000000000007918 */ /* 0x000fc00000000000 */
        /* <DEDUP_REMOVED lines=9> */
.L_x_1:


//--------------------- .nv.global.init           --------------------------
	.section	.nv.global.init,"aw",@progbits
.nv.global.init:
	.type		_$_str,@object
	.size		_$_str,(.L_0 - _$_str)
_$_str:
        /*0000*/ 	.byte	0x5f, 0x5f, 0x43, 0x55, 0x44, 0x41, 0x5f, 0x46, 0x54, 0x5a, 0x00
.L_0:


//--------------------- .nv.shared.triton_red_fused_convolution_native_group_norm_0 --------------------------
	.section	.nv.shared.triton_red_fused_convolution_native_group_norm_0,"aw",@nobits
	.sectionflags	@""
	.align	16
	.zero		1024


//--------------------- .nv.constant0.triton_red_fused_convolution_native_group_norm_0 --------------------------
	.section	.nv.constant0.triton_red_fused_convolution_native_group_norm_0,"a",@progbits
	.sectionflags	@""
	.align	4
.nv.constant0.triton_red_fused_convolution_native_group_norm_0:
	.zero		576
